//
// Generated by NVIDIA NVVM Compiler
//
// Compiler Build ID: CL-36424714
// Cuda compilation tools, release 13.0, V13.0.88
// Based on NVVM 20.0.0
//

.version 9.0
.target sm_100
.address_size 64

	// .globl	_Z14init_cg_solverPdS_PKdm

.visible .entry _Z14init_cg_solverPdS_PKdm(
	.param .u64 .ptr .align 1 _Z14init_cg_solverPdS_PKdm_param_0,
	.param .u64 .ptr .align 1 _Z14init_cg_solverPdS_PKdm_param_1,
	.param .u64 .ptr .align 1 _Z14init_cg_solverPdS_PKdm_param_2,
	.param .u64 _Z14init_cg_solverPdS_PKdm_param_3
)
{
	.reg .pred 	%p<2>;
	.reg .b32 	%r<5>;
	.reg .b64 	%rd<14>;
	.reg .b64 	%fd<2>;

	ld.param.u64 	%rd2, [_Z14init_cg_solverPdS_PKdm_param_0];
	ld.param.u64 	%rd3, [_Z14init_cg_solverPdS_PKdm_param_1];
	ld.param.u64 	%rd4, [_Z14init_cg_solverPdS_PKdm_param_2];
	ld.param.u64 	%rd5, [_Z14init_cg_solverPdS_PKdm_param_3];
	mov.u32 	%r1, %ctaid.x;
	mov.u32 	%r2, %ntid.x;
	mov.u32 	%r3, %tid.x;
	mad.lo.s32 	%r4, %r1, %r2, %r3;
	cvt.u64.u32 	%rd1, %r4;
	setp.le.u64 	%p1, %rd5, %rd1;
	@%p1 bra 	$L__BB0_2;
	cvta.to.global.u64 	%rd6, %rd2;
	cvta.to.global.u64 	%rd7, %rd4;
	cvta.to.global.u64 	%rd8, %rd3;
	shl.b64 	%rd9, %rd1, 3;
	add.s64 	%rd10, %rd6, %rd9;
	mov.b64 	%rd11, 0;
	st.global.u64 	[%rd10], %rd11;
	add.s64 	%rd12, %rd7, %rd9;
	ld.global.f64 	%fd1, [%rd12];
	add.s64 	%rd13, %rd8, %rd9;
	st.global.f64 	[%rd13], %fd1;
$L__BB0_2:
	ret;

}
	// .globl	_Z15init_alpha_betaPdS_
.visible .entry _Z15init_alpha_betaPdS_(
	.param .u64 .ptr .align 1 _Z15init_alpha_betaPdS__param_0,
	.param .u64 .ptr .align 1 _Z15init_alpha_betaPdS__param_1
)
{
	.reg .b64 	%rd<7>;

	ld.param.u64 	%rd1, [_Z15init_alpha_betaPdS__param_0];
	ld.param.u64 	%rd2, [_Z15init_alpha_betaPdS__param_1];
	cvta.to.global.u64 	%rd3, %rd2;
	cvta.to.global.u64 	%rd4, %rd1;
	mov.b64 	%rd5, 4607182418800017408;
	st.global.u64 	[%rd4], %rd5;
	mov.b64 	%rd6, 0;
	st.global.u64 	[%rd3], %rd6;
	ret;

}
	// .globl	_Z10copy_valuePdPKd
.visible .entry _Z10copy_valuePdPKd(
	.param .u64 .ptr .align 1 _Z10copy_valuePdPKd_param_0,
	.param .u64 .ptr .align 1 _Z10copy_valuePdPKd_param_1
)
{
	.reg .b64 	%rd<5>;
	.reg .b64 	%fd<2>;

	ld.param.u64 	%rd1, [_Z10copy_valuePdPKd_param_0];
	ld.param.u64 	%rd2, [_Z10copy_valuePdPKd_param_1];
	cvta.to.global.u64 	%rd3, %rd1;
	cvta.to.global.u64 	%rd4, %rd2;
	ld.global.f64 	%fd1, [%rd4];
	st.global.f64 	[%rd3], %fd1;
	ret;

}
	// .globl	_Z8a_frac_bPKdS0_Pd
.visible .entry _Z8a_frac_bPKdS0_Pd(
	.param .u64 .ptr .align 1 _Z8a_frac_bPKdS0_Pd_param_0,
	.param .u64 .ptr .align 1 _Z8a_frac_bPKdS0_Pd_param_1,
	.param .u64 .ptr .align 1 _Z8a_frac_bPKdS0_Pd_param_2
)
{
	.reg .b64 	%rd<7>;
	.reg .b64 	%fd<4>;

	ld.param.u64 	%rd1, [_Z8a_frac_bPKdS0_Pd_param_0];
	ld.param.u64 	%rd2, [_Z8a_frac_bPKdS0_Pd_param_1];
	ld.param.u64 	%rd3, [_Z8a_frac_bPKdS0_Pd_param_2];
	cvta.to.global.u64 	%rd4, %rd3;
	cvta.to.global.u64 	%rd5, %rd2;
	cvta.to.global.u64 	%rd6, %rd1;
	ld.global.f64 	%fd1, [%rd6];
	ld.global.f64 	%fd2, [%rd5];
	div.rn.f64 	%fd3, %fd1, %fd2;
	st.global.f64 	[%rd4], %fd3;
	ret;

}
	// .globl	_Z9inv_alphaPKdPd
.visible .entry _Z9inv_alphaPKdPd(
	.param .u64 .ptr .align 1 _Z9inv_alphaPKdPd_param_0,
	.param .u64 .ptr .align 1 _Z9inv_alphaPKdPd_param_1
)
{
	.reg .b64 	%rd<5>;
	.reg .b64 	%fd<3>;

	ld.param.u64 	%rd1, [_Z9inv_alphaPKdPd_param_0];
	ld.param.u64 	%rd2, [_Z9inv_alphaPKdPd_param_1];
	cvta.to.global.u64 	%rd3, %rd2;
	cvta.to.global.u64 	%rd4, %rd1;
	ld.global.f64 	%fd1, [%rd4];
	neg.f64 	%fd2, %fd1;
	st.global.f64 	[%rd3], %fd2;
	ret;

}
	// .globl	_Z10scalar_vetPKdPdm
.visible .entry _Z10scalar_vetPKdPdm(
	.param .u64 .ptr .align 1 _Z10scalar_vetPKdPdm_param_0,
	.param .u64 .ptr .align 1 _Z10scalar_vetPKdPdm_param_1,
	.param .u64 _Z10scalar_vetPKdPdm_param_2
)
{
	.reg .pred 	%p<2>;
	.reg .b32 	%r<5>;
	.reg .b64 	%rd<9>;
	.reg .b64 	%fd<4>;

	ld.param.u64 	%rd2, [_Z10scalar_vetPKdPdm_param_0];
	ld.param.u64 	%rd3, [_Z10scalar_vetPKdPdm_param_1];
	ld.param.u64 	%rd4, [_Z10scalar_vetPKdPdm_param_2];
	mov.u32 	%r1, %ctaid.x;
	mov.u32 	%r2, %ntid.x;
	mov.u32 	%r3, %tid.x;
	mad.lo.s32 	%r4, %r1, %r2, %r3;
	cvt.u64.u32 	%rd1, %r4;
	setp.le.u64 	%p1, %rd4, %rd1;
	@%p1 bra 	$L__BB5_2;
	cvta.to.global.u64 	%rd5, %rd2;
	cvta.to.global.u64 	%rd6, %rd3;
	ld.global.f64 	%fd1, [%rd5];
	shl.b64 	%rd7, %rd1, 3;
	add.s64 	%rd8, %rd6, %rd7;
	ld.global.f64 	%fd2, [%rd8];
	mul.f64 	%fd3, %fd1, %fd2;
	st.global.f64 	[%rd8], %fd3;
$L__BB5_2:
	ret;

}


// ===== COMPILED SASS (sm_100) =====

	.target	sm_100

	.elftype	@"ET_EXEC"


//--------------------- .note.nv.tkinfo           --------------------------
	.section	.note.nv.tkinfo,"",@"SHT_NOTE"
	.sectionflags	@"SHF_NOTE_NV_TKINFO"
	.tkinfo
        /*0018*/ 	.word	0x00000002
        /*0030*/ 	.string	""
        /*0030*/ 	.string	"ptxas"
        /*0030*/ 	.string	"Cuda compilation tools, release 13.0, V13.0.88"
        /*0030*/ 	.string	"Build cuda_13.0.r13.0/compiler.36424714_0"
        /*0030*/ 	.string	"-arch sm_100 -m 64 "



//--------------------- .note.nv.cuinfo           --------------------------
	.section	.note.nv.cuinfo,"",@"SHT_NOTE"
	.sectionflags	@"SHF_NOTE_NV_CUINFO"
        /*0018*/ 	.short	0x0002
        /*001a*/ 	.short	0x0064
        /*001c*/ 	.short	0x0082
	.zero		2


//--------------------- .nv.info                  --------------------------
	.section	.nv.info,"",@"SHT_CUDA_INFO"
	.align	4


	//----- nvinfo : EIATTR_REGCOUNT
	.align		4
        /*0000*/ 	.byte	0x04, 0x2f
        /*0002*/ 	.short	(.L_1 - .L_0)
	.align		4
.L_0:
        /*0004*/ 	.word	index@(_Z14init_cg_solverPdS_PKdm)
        /*0008*/ 	.word	0x0000000a


	//----- nvinfo : EIATTR_FRAME_SIZE
	.align		4
.L_1:
        /*000c*/ 	.byte	0x04, 0x11
        /*000e*/ 	.short	(.L_3 - .L_2)
	.align		4
.L_2:
        /*0010*/ 	.word	index@(_Z14init_cg_solverPdS_PKdm)
        /*0014*/ 	.word	0x00000000


	//----- nvinfo : EIATTR_REGCOUNT
	.align		4
.L_3:
        /*0018*/ 	.byte	0x04, 0x2f
        /*001a*/ 	.short	(.L_5 - .L_4)
	.align		4
.L_4:
        /*001c*/ 	.word	index@(_Z15init_alpha_betaPdS_)
        /*0020*/ 	.word	0x0000000a


	//----- nvinfo : EIATTR_FRAME_SIZE
	.align		4
.L_5:
        /*0024*/ 	.byte	0x04, 0x11
        /*0026*/ 	.short	(.L_7 - .L_6)
	.align		4
.L_6:
        /*0028*/ 	.word	index@(_Z15init_alpha_betaPdS_)
        /*002c*/ 	.word	0x00000000


	//----- nvinfo : EIATTR_REGCOUNT
	.align		4
.L_7:
        /*0030*/ 	.byte	0x04, 0x2f
        /*0032*/ 	.short	(.L_9 - .L_8)
	.align		4
.L_8:
        /*0034*/ 	.word	index@(_Z10copy_valuePdPKd)
        /*0038*/ 	.word	0x00000008


	//----- nvinfo : EIATTR_FRAME_SIZE
	.align		4
.L_9:
        /*003c*/ 	.byte	0x04, 0x11
        /*003e*/ 	.short	(.L_11 - .L_10)
	.align		4
.L_10:
        /*0040*/ 	.word	index@(_Z10copy_valuePdPKd)
        /*0044*/ 	.word	0x00000000


	//----- nvinfo : EIATTR_REGCOUNT
	.align		4
.L_11:
        /*0048*/ 	.byte	0x04, 0x2f
        /*004a*/ 	.short	(.L_13 - .L_12)
	.align		4
.L_12:
        /*004c*/ 	.word	index@(_Z8a_frac_bPKdS0_Pd)
        /*0050*/ 	.word	0x00000018


	//----- nvinfo : EIATTR_FRAME_SIZE
	.align		4
.L_13:
        /*0054*/ 	.byte	0x04, 0x11
        /*0056*/ 	.short	(.L_15 - .L_14)
	.align		4
.L_14:
        /*0058*/ 	.word	index@($__internal_0_$__cuda_sm20_div_rn_f64_full)
        /*005c*/ 	.word	0x00000000


	//----- nvinfo : EIATTR_FRAME_SIZE
	.align		4
.L_15:
        /*0060*/ 	.byte	0x04, 0x11
        /*0062*/ 	.short	(.L_17 - .L_16)
	.align		4
.L_16:
        /*0064*/ 	.word	index@(_Z8a_frac_bPKdS0_Pd)
        /*0068*/ 	.word	0x00000000


	//----- nvinfo : EIATTR_REGCOUNT
	.align		4
.L_17:
        /*006c*/ 	.byte	0x04, 0x2f
        /*006e*/ 	.short	(.L_19 - .L_18)
	.align		4
.L_18:
        /*0070*/ 	.word	index@(_Z9inv_alphaPKdPd)
        /*0074*/ 	.word	0x0000000a


	//----- nvinfo : EIATTR_FRAME_SIZE
	.align		4
.L_19:
        /*0078*/ 	.byte	0x04, 0x11
        /*007a*/ 	.short	(.L_21 - .L_20)
	.align		4
.L_20:
        /*007c*/ 	.word	index@(_Z9inv_alphaPKdPd)
        /*0080*/ 	.word	0x00000000


	//----- nvinfo : EIATTR_REGCOUNT
	.align		4
.L_21:
        /*0084*/ 	.byte	0x04, 0x2f
        /*0086*/ 	.short	(.L_23 - .L_22)
	.align		4
.L_22:
        /*0088*/ 	.word	index@(_Z10scalar_vetPKdPdm)
        /*008c*/ 	.word	0x0000000a


	//----- nvinfo : EIATTR_FRAME_SIZE
	.align		4
.L_23:
        /*0090*/ 	.byte	0x04, 0x11
        /*0092*/ 	.short	(.L_25 - .L_24)
	.align		4
.L_24:
        /*0094*/ 	.word	index@(_Z10scalar_vetPKdPdm)
        /*0098*/ 	.word	0x00000000


	//----- nvinfo : EIATTR_MIN_STACK_SIZE
	.align		4
.L_25:
        /*009c*/ 	.byte	0x04, 0x12
        /*009e*/ 	.short	(.L_27 - .L_26)
	.align		4
.L_26:
        /*00a0*/ 	.word	index@(_Z10scalar_vetPKdPdm)
        /*00a4*/ 	.word	0x00000000


	//----- nvinfo : EIATTR_MIN_STACK_SIZE
	.align		4
.L_27:
        /*00a8*/ 	.byte	0x04, 0x12
        /*00aa*/ 	.short	(.L_29 - .L_28)
	.align		4
.L_28:
        /*00ac*/ 	.word	index@(_Z9inv_alphaPKdPd)
        /*00b0*/ 	.word	0x00000000


	//----- nvinfo : EIATTR_MIN_STACK_SIZE
	.align		4
.L_29:
        /*00b4*/ 	.byte	0x04, 0x12
        /*00b6*/ 	.short	(.L_31 - .L_30)
	.align		4
.L_30:
        /*00b8*/ 	.word	index@(_Z8a_frac_bPKdS0_Pd)
        /*00bc*/ 	.word	0x00000000


	//----- nvinfo : EIATTR_MIN_STACK_SIZE
	.align		4
.L_31:
        /*00c0*/ 	.byte	0x04, 0x12
        /*00c2*/ 	.short	(.L_33 - .L_32)
	.align		4
.L_32:
        /*00c4*/ 	.word	index@(_Z10copy_valuePdPKd)
        /*00c8*/ 	.word	0x00000000


	//----- nvinfo : EIATTR_MIN_STACK_SIZE
	.align		4
.L_33:
        /*00cc*/ 	.byte	0x04, 0x12
        /*00ce*/ 	.short	(.L_35 - .L_34)
	.align		4
.L_34:
        /*00d0*/ 	.word	index@(_Z15init_alpha_betaPdS_)
        /*00d4*/ 	.word	0x00000000


	//----- nvinfo : EIATTR_MIN_STACK_SIZE
	.align		4
.L_35:
        /*00d8*/ 	.byte	0x04, 0x12
        /*00da*/ 	.short	(.L_37 - .L_36)
	.align		4
.L_36:
        /*00dc*/ 	.word	index@(_Z14init_cg_solverPdS_PKdm)
        /*00e0*/ 	.word	0x00000000
.L_37:


//--------------------- .nv.compat                --------------------------
	.section	.nv.compat,"",@"SHT_CUDA_COMPAT_INFO"
	.align	4
        /*0000*/ 	.byte	0x02, 0x09, 0x00, 0x00, 0x02, 0x02, 0x01, 0x00, 0x02, 0x05, 0x05, 0x00, 0x03, 0x07, 0x01, 0x01
        /*0010*/ 	.byte	0x02, 0x03, 0x00, 0x00, 0x02, 0x06, 0x01, 0x00, 0x04, 0x0b, 0x08, 0x00, 0x01, 0x00, 0x00, 0x00
        /*0020*/ 	.byte	0x00, 0x00, 0x00, 0x00


//--------------------- .nv.info._Z10scalar_vetPKdPdm --------------------------
	.section	.nv.info._Z10scalar_vetPKdPdm,"",@"SHT_CUDA_INFO"
	.sectionflags	@""
	.align	4


	//----- nvinfo : EIATTR_CUDA_API_VERSION
	.align		4
        /*0000*/ 	.byte	0x04, 0x37
        /*0002*/ 	.short	(.L_39 - .L_38)
.L_38:
        /*0004*/ 	.word	0x00000082


	//----- nvinfo : EIATTR_KPARAM_INFO
	.align		4
.L_39:
        /*0008*/ 	.byte	0x04, 0x17
        /*000a*/ 	.short	(.L_41 - .L_40)
.L_40:
        /*000c*/ 	.word	0x00000000
        /*0010*/ 	.short	0x0002
        /*0012*/ 	.short	0x0010
        /*0014*/ 	.byte	0x00, 0xf0, 0x21, 0x00


	//----- nvinfo : EIATTR_KPARAM_INFO
	.align		4
.L_41:
        /*0018*/ 	.byte	0x04, 0x17
        /*001a*/ 	.short	(.L_43 - .L_42)
.L_42:
        /*001c*/ 	.word	0x00000000
        /*0020*/ 	.short	0x0001
        /*0022*/ 	.short	0x0008
        /*0024*/ 	.byte	0x00, 0xf5, 0x21, 0x00


	//----- nvinfo : EIATTR_KPARAM_INFO
	.align		4
.L_43:
        /*0028*/ 	.byte	0x04, 0x17
        /*002a*/ 	.short	(.L_45 - .L_44)
.L_44:
        /*002c*/ 	.word	0x00000000
        /*0030*/ 	.short	0x0000
        /*0032*/ 	.short	0x0000
        /*0034*/ 	.byte	0x00, 0xf5, 0x21, 0x00


	//----- nvinfo : EIATTR_SPARSE_MMA_MASK
	.align		4
.L_45:
        /*0038*/ 	.byte	0x03, 0x50
        /*003a*/ 	.short	0x0000


	//----- nvinfo : EIATTR_MAXREG_COUNT
	.align		4
        /*003c*/ 	.byte	0x03, 0x1b
        /*003e*/ 	.short	0x00ff


	//----- nvinfo : EIATTR_MERCURY_ISA_VERSION
	.align		4
        /*0040*/ 	.byte	0x03, 0x5f
        /*0042*/ 	.short	0x0101


	//----- nvinfo : EIATTR_VRC_CTA_INIT_COUNT
	.align		4
        /*0044*/ 	.byte	0x02, 0x4a
	.zero		1
	.zero		1


	//----- nvinfo : EIATTR_EXIT_INSTR_OFFSETS
	.align		4
        /*0048*/ 	.byte	0x04, 0x1c
        /*004a*/ 	.short	(.L_47 - .L_46)


	//   ....[0]....
.L_46:
        /*004c*/ 	.word	0x00000080


	//   ....[1]....
        /*0050*/ 	.word	0x00000120


	//----- nvinfo : EIATTR_CBANK_PARAM_SIZE
	.align		4
.L_47:
        /*0054*/ 	.byte	0x03, 0x19
        /*0056*/ 	.short	0x0018


	//----- nvinfo : EIATTR_PARAM_CBANK
	.align		4
        /*0058*/ 	.byte	0x04, 0x0a
        /*005a*/ 	.short	(.L_49 - .L_48)
	.align		4
.L_48:
        /*005c*/ 	.word	index@(.nv.constant0._Z10scalar_vetPKdPdm)
        /*0060*/ 	.short	0x0380
        /*0062*/ 	.short	0x0018


	//----- nvinfo : EIATTR_SW_WAR
	.align		4
.L_49:
        /*0064*/ 	.byte	0x04, 0x36
        /*0066*/ 	.short	(.L_51 - .L_50)
.L_50:
        /*0068*/ 	.word	0x00000008
.L_51:


//--------------------- .nv.info._Z9inv_alphaPKdPd --------------------------
	.section	.nv.info._Z9inv_alphaPKdPd,"",@"SHT_CUDA_INFO"
	.sectionflags	@""
	.align	4


	//----- nvinfo : EIATTR_CUDA_API_VERSION
	.align		4
        /*0000*/ 	.byte	0x04, 0x37
        /*0002*/ 	.short	(.L_53 - .L_52)
.L_52:
        /*0004*/ 	.word	0x00000082


	//----- nvinfo : EIATTR_KPARAM_INFO
	.align		4
.L_53:
        /*0008*/ 	.byte	0x04, 0x17
        /*000a*/ 	.short	(.L_55 - .L_54)
.L_54:
        /*000c*/ 	.word	0x00000000
        /*0010*/ 	.short	0x0001
        /*0012*/ 	.short	0x0008
        /*0014*/ 	.byte	0x00, 0xf5, 0x21, 0x00


	//----- nvinfo : EIATTR_KPARAM_INFO
	.align		4
.L_55:
        /*0018*/ 	.byte	0x04, 0x17
        /*001a*/ 	.short	(.L_57 - .L_56)
.L_56:
        /*001c*/ 	.word	0x00000000
        /*0020*/ 	.short	0x0000
        /*0022*/ 	.short	0x0000
        /*0024*/ 	.byte	0x00, 0xf5, 0x21, 0x00


	//----- nvinfo : EIATTR_SPARSE_MMA_MASK
	.align		4
.L_57:
        /*0028*/ 	.byte	0x03, 0x50
        /*002a*/ 	.short	0x0000


	//----- nvinfo : EIATTR_MAXREG_COUNT
	.align		4
        /*002c*/ 	.byte	0x03, 0x1b
        /*002e*/ 	.short	0x00ff


	//----- nvinfo : EIATTR_MERCURY_ISA_VERSION
	.align		4
        /*0030*/ 	.byte	0x03, 0x5f
        /*0032*/ 	.short	0x0101


	//----- nvinfo : EIATTR_VRC_CTA_INIT_COUNT
	.align		4
        /*0034*/ 	.byte	0x02, 0x4a
	.zero		1
	.zero		1


	//----- nvinfo : EIATTR_EXIT_INSTR_OFFSETS
	.align		4
        /*0038*/ 	.byte	0x04, 0x1c
        /*003a*/ 	.short	(.L_59 - .L_58)


	//   ....[0]....
.L_58:
        /*003c*/ 	.word	0x00000070


	//----- nvinfo : EIATTR_CBANK_PARAM_SIZE
	.align		4
.L_59:
        /*0040*/ 	.byte	0x03, 0x19
        /*0042*/ 	.short	0x0010


	//----- nvinfo : EIATTR_PARAM_CBANK
	.align		4
        /*0044*/ 	.byte	0x04, 0x0a
        /*0046*/ 	.short	(.L_61 - .L_60)
	.align		4
.L_60:
        /*0048*/ 	.word	index@(.nv.constant0._Z9inv_alphaPKdPd)
        /*004c*/ 	.short	0x0380
        /*004e*/ 	.short	0x0010


	//----- nvinfo : EIATTR_SW_WAR
	.align		4
.L_61:
        /*0050*/ 	.byte	0x04, 0x36
        /*0052*/ 	.short	(.L_63 - .L_62)
.L_62:
        /*0054*/ 	.word	0x00000008
.L_63:


//--------------------- .nv.info._Z8a_frac_bPKdS0_Pd --------------------------
	.section	.nv.info._Z8a_frac_bPKdS0_Pd,"",@"SHT_CUDA_INFO"
	.sectionflags	@""
	.align	4


	//----- nvinfo : EIATTR_CUDA_API_VERSION
	.align		4
        /*0000*/ 	.byte	0x04, 0x37
        /*0002*/ 	.short	(.L_65 - .L_64)
.L_64:
        /*0004*/ 	.word	0x00000082


	//----- nvinfo : EIATTR_KPARAM_INFO
	.align		4
.L_65:
        /*0008*/ 	.byte	0x04, 0x17
        /*000a*/ 	.short	(.L_67 - .L_66)
.L_66:
        /*000c*/ 	.word	0x00000000
        /*0010*/ 	.short	0x0002
        /*0012*/ 	.short	0x0010
        /*0014*/ 	.byte	0x00, 0xf5, 0x21, 0x00


	//----- nvinfo : EIATTR_KPARAM_INFO
	.align		4
.L_67:
        /*0018*/ 	.byte	0x04, 0x17
        /*001a*/ 	.short	(.L_69 - .L_68)
.L_68:
        /*001c*/ 	.word	0x00000000
        /*0020*/ 	.short	0x0001
        /*0022*/ 	.short	0x0008
        /*0024*/ 	.byte	0x00, 0xf5, 0x21, 0x00


	//----- nvinfo : EIATTR_KPARAM_INFO
	.align		4
.L_69:
        /*0028*/ 	.byte	0x04, 0x17
        /*002a*/ 	.short	(.L_71 - .L_70)
.L_70:
        /*002c*/ 	.word	0x00000000
        /*0030*/ 	.short	0x0000
        /*0032*/ 	.short	0x0000
        /*0034*/ 	.byte	0x00, 0xf5, 0x21, 0x00


	//----- nvinfo : EIATTR_SPARSE_MMA_MASK
	.align		4
.L_71:
        /*0038*/ 	.byte	0x03, 0x50
        /*003a*/ 	.short	0x0000


	//----- nvinfo : EIATTR_MAXREG_COUNT
	.align		4
        /*003c*/ 	.byte	0x03, 0x1b
        /*003e*/ 	.short	0x00ff


	//----- nvinfo : EIATTR_MERCURY_ISA_VERSION
	.align		4
        /*0040*/ 	.byte	0x03, 0x5f
        /*0042*/ 	.short	0x0101


	//----- nvinfo : EIATTR_VRC_CTA_INIT_COUNT
	.align		4
        /*0044*/ 	.byte	0x02, 0x4a
	.zero		1
	.zero		1


	//----- nvinfo : EIATTR_EXIT_INSTR_OFFSETS
	.align		4
        /*0048*/ 	.byte	0x04, 0x1c
        /*004a*/ 	.short	(.L_73 - .L_72)


	//   ....[0]....
.L_72:
        /*004c*/ 	.word	0x000001a0


	//----- nvinfo : EIATTR_CRS_STACK_SIZE
	.align		4
.L_73:
        /*0050*/ 	.byte	0x04, 0x1e
        /*0052*/ 	.short	(.L_75 - .L_74)
.L_74:
        /*0054*/ 	.word	0x00000000


	//----- nvinfo : EIATTR_CBANK_PARAM_SIZE
	.align		4
.L_75:
        /*0058*/ 	.byte	0x03, 0x19
        /*005a*/ 	.short	0x0018


	//----- nvinfo : EIATTR_PARAM_CBANK
	.align		4
        /*005c*/ 	.byte	0x04, 0x0a
        /*005e*/ 	.short	(.L_77 - .L_76)
	.align		4
.L_76:
        /*0060*/ 	.word	index@(.nv.constant0._Z8a_frac_bPKdS0_Pd)
        /*0064*/ 	.short	0x0380
        /*0066*/ 	.short	0x0018


	//----- nvinfo : EIATTR_SW_WAR
	.align		4
.L_77:
        /*0068*/ 	.byte	0x04, 0x36
        /*006a*/ 	.short	(.L_79 - .L_78)
.L_78:
        /*006c*/ 	.word	0x00000008
.L_79:


//--------------------- .nv.info._Z10copy_valuePdPKd --------------------------
	.section	.nv.info._Z10copy_valuePdPKd,"",@"SHT_CUDA_INFO"
	.sectionflags	@""
	.align	4


	//----- nvinfo : EIATTR_CUDA_API_VERSION
	.align		4
        /*0000*/ 	.byte	0x04, 0x37
        /*0002*/ 	.short	(.L_81 - .L_80)
.L_80:
        /*0004*/ 	.word	0x00000082


	//----- nvinfo : EIATTR_KPARAM_INFO
	.align		4
.L_81:
        /*0008*/ 	.byte	0x04, 0x17
        /*000a*/ 	.short	(.L_83 - .L_82)
.L_82:
        /*000c*/ 	.word	0x00000000
        /*0010*/ 	.short	0x0001
        /*0012*/ 	.short	0x0008
        /*0014*/ 	.byte	0x00, 0xf5, 0x21, 0x00


	//----- nvinfo : EIATTR_KPARAM_INFO
	.align		4
.L_83:
        /*0018*/ 	.byte	0x04, 0x17
        /*001a*/ 	.short	(.L_85 - .L_84)
.L_84:
        /*001c*/ 	.word	0x00000000
        /*0020*/ 	.short	0x0000
        /*0022*/ 	.short	0x0000
        /*0024*/ 	.byte	0x00, 0xf5, 0x21, 0x00


	//----- nvinfo : EIATTR_SPARSE_MMA_MASK
	.align		4
.L_85:
        /*0028*/ 	.byte	0x03, 0x50
        /*002a*/ 	.short	0x0000


	//----- nvinfo : EIATTR_MAXREG_COUNT
	.align		4
        /*002c*/ 	.byte	0x03, 0x1b
        /*002e*/ 	.short	0x00ff


	//----- nvinfo : EIATTR_MERCURY_ISA_VERSION
	.align		4
        /*0030*/ 	.byte	0x03, 0x5f
        /*0032*/ 	.short	0x0101


	//----- nvinfo : EIATTR_VRC_CTA_INIT_COUNT
	.align		4
        /*0034*/ 	.byte	0x02, 0x4a
	.zero		1
	.zero		1


	//----- nvinfo : EIATTR_EXIT_INSTR_OFFSETS
	.align		4
        /*0038*/ 	.byte	0x04, 0x1c
        /*003a*/ 	.short	(.L_87 - .L_86)


	//   ....[0]....
.L_86:
        /*003c*/ 	.word	0x00000060


	//----- nvinfo : EIATTR_CBANK_PARAM_SIZE
	.align		4
.L_87:
        /*0040*/ 	.byte	0x03, 0x19
        /*0042*/ 	.short	0x0010


	//----- nvinfo : EIATTR_PARAM_CBANK
	.align		4
        /*0044*/ 	.byte	0x04, 0x0a
        /*0046*/ 	.short	(.L_89 - .L_88)
	.align		4
.L_88:
        /*0048*/ 	.word	index@(.nv.constant0._Z10copy_valuePdPKd)
        /*004c*/ 	.short	0x0380
        /*004e*/ 	.short	0x0010


	//----- nvinfo : EIATTR_SW_WAR
	.align		4
.L_89:
        /*0050*/ 	.byte	0x04, 0x36
        /*0052*/ 	.short	(.L_91 - .L_90)
.L_90:
        /*0054*/ 	.word	0x00000008
.L_91:


//--------------------- .nv.info._Z15init_alpha_betaPdS_ --------------------------
	.section	.nv.info._Z15init_alpha_betaPdS_,"",@"SHT_CUDA_INFO"
	.sectionflags	@""
	.align	4


	//----- nvinfo : EIATTR_CUDA_API_VERSION
	.align		4
        /*0000*/ 	.byte	0x04, 0x37
        /*0002*/ 	.short	(.L_93 - .L_92)
.L_92:
        /*0004*/ 	.word	0x00000082


	//----- nvinfo : EIATTR_KPARAM_INFO
	.align		4
.L_93:
        /*0008*/ 	.byte	0x04, 0x17
        /*000a*/ 	.short	(.L_95 - .L_94)
.L_94:
        /*000c*/ 	.word	0x00000000
        /*0010*/ 	.short	0x0001
        /*0012*/ 	.short	0x0008
        /*0014*/ 	.byte	0x00, 0xf5, 0x21, 0x00


	//----- nvinfo : EIATTR_KPARAM_INFO
	.align		4
.L_95:
        /*0018*/ 	.byte	0x04, 0x17
        /*001a*/ 	.short	(.L_97 - .L_96)
.L_96:
        /*001c*/ 	.word	0x00000000
        /*0020*/ 	.short	0x0000
        /*0022*/ 	.short	0x0000
        /*0024*/ 	.byte	0x00, 0xf5, 0x21, 0x00


	//----- nvinfo : EIATTR_SPARSE_MMA_MASK
	.align		4
.L_97:
        /*0028*/ 	.byte	0x03, 0x50
        /*002a*/ 	.short	0x0000


	//----- nvinfo : EIATTR_MAXREG_COUNT
	.align		4
        /*002c*/ 	.byte	0x03, 0x1b
        /*002e*/ 	.short	0x00ff


	//----- nvinfo : EIATTR_MERCURY_ISA_VERSION
	.align		4
        /*0030*/ 	.byte	0x03, 0x5f
        /*0032*/ 	.short	0x0101


	//----- nvinfo : EIATTR_VRC_CTA_INIT_COUNT
	.align		4
        /*0034*/ 	.byte	0x02, 0x4a
	.zero		1
	.zero		1


	//----- nvinfo : EIATTR_EXIT_INSTR_OFFSETS
	.align		4
        /*0038*/ 	.byte	0x04, 0x1c
        /*003a*/ 	.short	(.L_99 - .L_98)


	//   ....[0]....
.L_98:
        /*003c*/ 	.word	0x00000080


	//----- nvinfo : EIATTR_CBANK_PARAM_SIZE
	.align		4
.L_99:
        /*0040*/ 	.byte	0x03, 0x19
        /*0042*/ 	.short	0x0010


	//----- nvinfo : EIATTR_PARAM_CBANK
	.align		4
        /*0044*/ 	.byte	0x04, 0x0a
        /*0046*/ 	.short	(.L_101 - .L_100)
	.align		4
.L_100:
        /*0048*/ 	.word	index@(.nv.constant0._Z15init_alpha_betaPdS_)
        /*004c*/ 	.short	0x0380
        /*004e*/ 	.short	0x0010


	//----- nvinfo : EIATTR_SW_WAR
	.align		4
.L_101:
        /*0050*/ 	.byte	0x04, 0x36
        /*0052*/ 	.short	(.L_103 - .L_102)
.L_102:
        /*0054*/ 	.word	0x00000008
.L_103:


//--------------------- .nv.info._Z14init_cg_solverPdS_PKdm --------------------------
	.section	.nv.info._Z14init_cg_solverPdS_PKdm,"",@"SHT_CUDA_INFO"
	.sectionflags	@""
	.align	4


	//----- nvinfo : EIATTR_CUDA_API_VERSION
	.align		4
        /*0000*/ 	.byte	0x04, 0x37
        /*0002*/ 	.short	(.L_105 - .L_104)
.L_104:
        /*0004*/ 	.word	0x00000082


	//----- nvinfo : EIATTR_KPARAM_INFO
	.align		4
.L_105:
        /*0008*/ 	.byte	0x04, 0x17
        /*000a*/ 	.short	(.L_107 - .L_106)
.L_106:
        /*000c*/ 	.word	0x00000000
        /*0010*/ 	.short	0x0003
        /*0012*/ 	.short	0x0018
        /*0014*/ 	.byte	0x00, 0xf0, 0x21, 0x00


	//----- nvinfo : EIATTR_KPARAM_INFO
	.align		4
.L_107:
        /*0018*/ 	.byte	0x04, 0x17
        /*001a*/ 	.short	(.L_109 - .L_108)
.L_108:
        /*001c*/ 	.word	0x00000000
        /*0020*/ 	.short	0x0002
        /*0022*/ 	.short	0x0010
        /*0024*/ 	.byte	0x00, 0xf5, 0x21, 0x00


	//----- nvinfo : EIATTR_KPARAM_INFO
	.align		4
.L_109:
        /*0028*/ 	.byte	0x04, 0x17
        /*002a*/ 	.short	(.L_111 - .L_110)
.L_110:
        /*002c*/ 	.word	0x00000000
        /*0030*/ 	.short	0x0001
        /*0032*/ 	.short	0x0008
        /*0034*/ 	.byte	0x00, 0xf5, 0x21, 0x00


	//----- nvinfo : EIATTR_KPARAM_INFO
	.align		4
.L_111:
        /*0038*/ 	.byte	0x04, 0x17
        /*003a*/ 	.short	(.L_113 - .L_112)
.L_112:
        /*003c*/ 	.word	0x00000000
        /*0040*/ 	.short	0x0000
        /*0042*/ 	.short	0x0000
        /*0044*/ 	.byte	0x00, 0xf5, 0x21, 0x00


	//----- nvinfo : EIATTR_SPARSE_MMA_MASK
	.align		4
.L_113:
        /*0048*/ 	.byte	0x03, 0x50
        /*004a*/ 	.short	0x0000


	//----- nvinfo : EIATTR_MAXREG_COUNT
	.align		4
        /*004c*/ 	.byte	0x03, 0x1b
        /*004e*/ 	.short	0x00ff


	//----- nvinfo : EIATTR_MERCURY_ISA_VERSION
	.align		4
        /*0050*/ 	.byte	0x03, 0x5f
        /*0052*/ 	.short	0x0101


	//----- nvinfo : EIATTR_VRC_CTA_INIT_COUNT
	.align		4
        /*0054*/ 	.byte	0x02, 0x4a
	.zero		1
	.zero		1


	//----- nvinfo : EIATTR_EXIT_INSTR_OFFSETS
	.align		4
        /*0058*/ 	.byte	0x04, 0x1c
        /*005a*/ 	.short	(.L_115 - .L_114)


	//   ....[0]....
.L_114:
        /*005c*/ 	.word	0x00000080


	//   ....[1]....
        /*0060*/ 	.word	0x00000170


	//----- nvinfo : EIATTR_CBANK_PARAM_SIZE
	.align		4
.L_115:
        /*0064*/ 	.byte	0x03, 0x19
        /*0066*/ 	.short	0x0020


	//----- nvinfo : EIATTR_PARAM_CBANK
	.align		4
        /*0068*/ 	.byte	0x04, 0x0a
        /*006a*/ 	.short	(.L_117 - .L_116)
	.align		4
.L_116:
        /*006c*/ 	.word	index@(.nv.constant0._Z14init_cg_solverPdS_PKdm)
        /*0070*/ 	.short	0x0380
        /*0072*/ 	.short	0x0020


	//----- nvinfo : EIATTR_SW_WAR
	.align		4
.L_117:
        /*0074*/ 	.byte	0x04, 0x36
        /*0076*/ 	.short	(.L_119 - .L_118)
.L_118:
        /*0078*/ 	.word	0x00000008
.L_119:


//--------------------- .nv.callgraph             --------------------------
	.section	.nv.callgraph,"",@"SHT_CUDA_CALLGRAPH"
	.align	4
	.sectionentsize	8
	.align		4
        /*0000*/ 	.word	0x00000000
	.align		4
        /*0004*/ 	.word	0xffffffff
	.align		4
        /*0008*/ 	.word	0x00000000
	.align		4
        /*000c*/ 	.word	0xfffffffe
	.align		4
        /*0010*/ 	.word	0x00000000
	.align		4
        /*0014*/ 	.word	0xfffffffd
	.align		4
        /*0018*/ 	.word	0x00000000
	.align		4
        /*001c*/ 	.word	0xfffffffc


//--------------------- .text._Z10scalar_vetPKdPdm --------------------------
	.section	.text._Z10scalar_vetPKdPdm,"ax",@progbits
	.align	128
        .global         _Z10scalar_vetPKdPdm
        .type           _Z10scalar_vetPKdPdm,@function
        .size           _Z10scalar_vetPKdPdm,(.L_x_13 - _Z10scalar_vetPKdPdm)
        .other          _Z10scalar_vetPKdPdm,@"STO_CUDA_ENTRY STV_DEFAULT"
_Z10scalar_vetPKdPdm:
.text._Z10scalar_vetPKdPdm:
[----:B------:R-:W-:Y:S01]  /*0000*/  LDC R1, c[0x0][0x37c] ;  /* 0x0000df00ff017b82 */ /* 0x000fe20000000800 */
[----:B------:R-:W0:Y:S07]  /*0010*/  S2R R3, SR_TID.X ;  /* 0x0000000000037919 */ /* 0x000e2e0000002100 */
[----:B------:R-:W0:Y:S01]  /*0020*/  S2UR UR4, SR_CTAID.X ;  /* 0x00000000000479c3 */ /* 0x000e220000002500 */
[----:B------:R-:W1:Y:S07]  /*0030*/  LDCU.64 UR6, c[0x0][0x390] ;  /* 0x00007200ff0677ac */ /* 0x000e6e0008000a00 */
[----:B------:R-:W0:Y:S02]  /*0040*/  LDC R0, c[0x0][0x360] ;  /* 0x0000d800ff007b82 */ /* 0x000e240000000800 */
[----:B0-----:R-:W-:-:S05]  /*0050*/  IMAD R0, R0, UR4, R3 ;  /* 0x0000000400007c24 */ /* 0x001fca000f8e0203 */
[----:B-1----:R-:W-:-:S04]  /*0060*/  ISETP.GE.U32.AND P0, PT, R0, UR6, PT ;  /* 0x0000000600007c0c */ /* 0x002fc8000bf06070 */
[----:B------:R-:W-:-:S13]  /*0070*/  ISETP.GE.U32.AND.EX P0, PT, RZ, UR7, PT, P0 ;  /* 0x00000007ff007c0c */ /* 0x000fda000bf06100 */
[----:B------:R-:W-:Y:S05]  /*0080*/  @P0 EXIT ;  /* 0x000000000000094d */ /* 0x000fea0003800000 */
[----:B------:R-:W0:Y:S01]  /*0090*/  LDCU.64 UR6, c[0x0][0x388] ;  /* 0x00007100ff0677ac */ /* 0x000e220008000a00 */
[----:B------:R-:W1:Y:S01]  /*00a0*/  LDC.64 R2, c[0x0][0x380] ;  /* 0x0000e000ff027b82 */ /* 0x000e620000000a00 */
[----:B------:R-:W1:Y:S01]  /*00b0*/  LDCU.64 UR4, c[0x0][0x358] ;  /* 0x00006b00ff0477ac */ /* 0x000e620008000a00 */
[----:B0-----:R-:W-:-:S04]  /*00c0*/  LEA R4, P0, R0, UR6, 0x3 ;  /* 0x0000000600047c11 */ /* 0x001fc8000f8018ff */
[----:B------:R-:W-:Y:S01]  /*00d0*/  LEA.HI.X R5, R0, UR7, RZ, 0x3, P0 ;  /* 0x0000000700057c11 */ /* 0x000fe200080f1cff */
[----:B-1----:R-:W2:Y:S04]  /*00e0*/  LDG.E.64 R2, desc[UR4][R2.64] ;  /* 0x0000000402027981 */ /* 0x002ea8000c1e1b00 */
[----:B------:R-:W2:Y:S02]  /*00f0*/  LDG.E.64 R6, desc[UR4][R4.64] ;  /* 0x0000000404067981 */ /* 0x000ea4000c1e1b00 */
[----:B--2---:R-:W-:-:S07]  /*0100*/  DMUL R6, R2, R6 ;  /* 0x0000000602067228 */ /* 0x004fce0000000000 */
[----:B------:R-:W-:Y:S01]  /*0110*/  STG.E.64 desc[UR4][R4.64], R6 ;  /* 0x0000000604007986 */ /* 0x000fe2000c101b04 */
[----:B------:R-:W-:Y:S05]  /*0120*/  EXIT ;  /* 0x000000000000794d */ /* 0x000fea0003800000 */
.L_x_0:
[----:B------:R-:W-:-:S00]  /*0130*/  BRA `(.L_x_0) ;  /* 0xfffffffc00fc7947 */ /* 0x000fc0000383ffff */
[----:B------:R-:W-:-:S00]  /*0140*/  NOP ;  /* 0x0000000000007918 */ /* 0x000fc00000000000 */
        /* <DEDUP_REMOVED lines=11> */
.L_x_13:


//--------------------- .text._Z9inv_alphaPKdPd   --------------------------
	.section	.text._Z9inv_alphaPKdPd,"ax",@progbits
	.align	128
        .global         _Z9inv_alphaPKdPd
        .type           _Z9inv_alphaPKdPd,@function
        .size           _Z9inv_alphaPKdPd,(.L_x_14 - _Z9inv_alphaPKdPd)
        .other          _Z9inv_alphaPKdPd,@"STO_CUDA_ENTRY STV_DEFAULT"
_Z9inv_alphaPKdPd:
.text._Z9inv_alphaPKdPd:
[----:B------:R-:W-:Y:S08]  /*0000*/  LDC R1, c[0x0][0x37c] ;  /* 0x0000df00ff017b82 */ /* 0x000ff00000000800 */
[----:B------:R-:W0:Y:S01]  /*0010*/  LDC.64 R2, c[0x0][0x380] ;  /* 0x0000e000ff027b82 */ /* 0x000e220000000a00 */
[----:B------:R-:W0:Y:S02]  /*0020*/  LDCU.64 UR4, c[0x0][0x358] ;  /* 0x00006b00ff0477ac */ /* 0x000e240008000a00 */
[----:B0-----:R-:W2:Y:S05]  /*0030*/  LDG.E.64 R2, desc[UR4][R2.64] ;  /* 0x0000000402027981 */ /* 0x001eaa000c1e1b00 */
[----:B------:R-:W0:Y:S01]  /*0040*/  LDC.64 R4, c[0x0][0x388] ;  /* 0x0000e200ff047b82 */ /* 0x000e220000000a00 */
[----:B--2---:R-:W-:-:S07]  /*0050*/  DADD R6, -RZ, -R2 ;  /* 0x00000000ff067229 */ /* 0x004fce0000000902 */
[----:B0-----:R-:W-:Y:S01]  /*0060*/  STG.E.64 desc[UR4][R4.64], R6 ;  /* 0x0000000604007986 */ /* 0x001fe2000c101b04 */
[----:B------:R-:W-:Y:S05]  /*0070*/  EXIT ;  /* 0x000000000000794d */ /* 0x000fea0003800000 */
.L_x_1:
        /* <DEDUP_REMOVED lines=16> */
.L_x_14:


//--------------------- .text._Z8a_frac_bPKdS0_Pd --------------------------
	.section	.text._Z8a_frac_bPKdS0_Pd,"ax",@progbits
	.align	128
        .global         _Z8a_frac_bPKdS0_Pd
        .type           _Z8a_frac_bPKdS0_Pd,@function
        .size           _Z8a_frac_bPKdS0_Pd,(.L_x_12 - _Z8a_frac_bPKdS0_Pd)
        .other          _Z8a_frac_bPKdS0_Pd,@"STO_CUDA_ENTRY STV_DEFAULT"
_Z8a_frac_bPKdS0_Pd:
.text._Z8a_frac_bPKdS0_Pd:
[----:B------:R-:W-:Y:S08]  /*0000*/  LDC R1, c[0x0][0x37c] ;  /* 0x0000df00ff017b82 */ /* 0x000ff00000000800 */
[----:B------:R-:W0:Y:S01]  /*0010*/  LDC.64 R6, c[0x0][0x388] ;  /* 0x0000e200ff067b82 */ /* 0x000e220000000a00 */
[----:B------:R-:W0:Y:S02]  /*0020*/  LDCU.64 UR4, c[0x0][0x358] ;  /* 0x00006b00ff0477ac */ /* 0x000e240008000a00 */
[----:B0-----:R-:W2:Y:S05]  /*0030*/  LDG.E.64 R6, desc[UR4][R6.64] ;  /* 0x0000000406067981 */ /* 0x001eaa000c1e1b00 */
[----:B------:R-:W0:Y:S02]  /*0040*/  LDC.64 R4, c[0x0][0x380] ;  /* 0x0000e000ff047b82 */ /* 0x000e240000000a00 */
[----:B0-----:R-:W3:Y:S01]  /*0050*/  LDG.E.64 R4, desc[UR4][R4.64] ;  /* 0x0000000404047981 */ /* 0x001ee2000c1e1b00 */
[----:B------:R-:W-:Y:S01]  /*0060*/  IMAD.MOV.U32 R2, RZ, RZ, 0x1 ;  /* 0x00000001ff027424 */ /* 0x000fe200078e00ff */
[----:B--2---:R-:W0:Y:S05]  /*0070*/  MUFU.RCP64H R3, R7 ;  /* 0x0000000700037308 */ /* 0x004e2a0000001800 */
[----:B0-----:R-:W-:-:S08]  /*0080*/  DFMA R8, -R6, R2, 1 ;  /* 0x3ff000000608742b */ /* 0x001fd00000000102 */
[----:B------:R-:W-:Y:S01]  /*0090*/  DFMA R8, R8, R8, R8 ;  /* 0x000000080808722b */ /* 0x000fe20000000008 */
[----:B---3--:R-:W-:-:S07]  /*00a0*/  FSETP.GEU.AND P1, PT, |R5|, 6.5827683646048100446e-37, PT ;  /* 0x036000000500780b */ /* 0x008fce0003f2e200 */
[----:B------:R-:W-:-:S08]  /*00b0*/  DFMA R8, R2, R8, R2 ;  /* 0x000000080208722b */ /* 0x000fd00000000002 */
[----:B------:R-:W-:-:S08]  /*00c0*/  DFMA R2, -R6, R8, 1 ;  /* 0x3ff000000602742b */ /* 0x000fd00000000108 */
[----:B------:R-:W-:-:S08]  /*00d0*/  DFMA R2, R8, R2, R8 ;  /* 0x000000020802722b */ /* 0x000fd00000000008 */
[----:B------:R-:W-:-:S08]  /*00e0*/  DMUL R8, R4, R2 ;  /* 0x0000000204087228 */ /* 0x000fd00000000000 */
[----:B------:R-:W-:-:S08]  /*00f0*/  DFMA R10, -R6, R8, R4 ;  /* 0x00000008060a722b */ /* 0x000fd00000000104 */
[----:B------:R-:W-:-:S10]  /*0100*/  DFMA R2, R2, R10, R8 ;  /* 0x0000000a0202722b */ /* 0x000fd40000000008 */
[----:B------:R-:W-:-:S05]  /*0110*/  FFMA R0, RZ, R7, R3 ;  /* 0x00000007ff007223 */ /* 0x000fca0000000003 */
[----:B------:R-:W-:-:S13]  /*0120*/  FSETP.GT.AND P0, PT, |R0|, 1.469367938527859385e-39, PT ;  /* 0x001000000000780b */ /* 0x000fda0003f04200 */
[----:B------:R-:W-:Y:S05]  /*0130*/  @P0 BRA P1, `(.L_x_2) ;  /* 0x0000000000100947 */ /* 0x000fea0000800000 */
[----:B------:R-:W-:-:S07]  /*0140*/  MOV R0, 0x160 ;  /* 0x0000016000007802 */ /* 0x000fce0000000f00 */
[----:B------:R-:W-:Y:S05]  /*0150*/  CALL.REL.NOINC `($__internal_0_$__cuda_sm20_div_rn_f64_full) ;  /* 0x0000000000147944 */ /* 0x000fea0003c00000 */
[----:B------:R-:W-:Y:S02]  /*0160*/  IMAD.MOV.U32 R2, RZ, RZ, R12 ;  /* 0x000000ffff027224 */ /* 0x000fe400078e000c */
[----:B------:R-:W-:-:S07]  /*0170*/  IMAD.MOV.U32 R3, RZ, RZ, R13 ;  /* 0x000000ffff037224 */ /* 0x000fce00078e000d */
.L_x_2:
[----:B------:R-:W0:Y:S02]  /*0180*/  LDC.64 R4, c[0x0][0x390] ;  /* 0x0000e400ff047b82 */ /* 0x000e240000000a00 */
[----:B0-----:R-:W-:Y:S01]  /*0190*/  STG.E.64 desc[UR4][R4.64], R2 ;  /* 0x0000000204007986 */ /* 0x001fe2000c101b04 */
[----:B------:R-:W-:Y:S05]  /*01a0*/  EXIT ;  /* 0x000000000000794d */ /* 0x000fea0003800000 */
        .weak           $__internal_0_$__cuda_sm20_div_rn_f64_full
        .type           $__internal_0_$__cuda_sm20_div_rn_f64_full,@function
        .size           $__internal_0_$__cuda_sm20_div_rn_f64_full,(.L_x_12 - $__internal_0_$__cuda_sm20_div_rn_f64_full)
$__internal_0_$__cuda_sm20_div_rn_f64_full:
[C---:B------:R-:W-:Y:S01]  /*01b0*/  FSETP.GEU.AND P0, PT, |R7|.reuse, 1.469367938527859385e-39, PT ;  /* 0x001000000700780b */ /* 0x040fe20003f0e200 */
[----:B------:R-:W-:Y:S01]  /*01c0*/  IMAD.MOV.U32 R8, RZ, RZ, 0x1 ;  /* 0x00000001ff087424 */ /* 0x000fe200078e00ff */
[C---:B------:R-:W-:Y:S01]  /*01d0*/  LOP3.LUT R2, R7.reuse, 0x800fffff, RZ, 0xc0, !PT ;  /* 0x800fffff07027812 */ /* 0x040fe200078ec0ff */
[----:B------:R-:W-:Y:S01]  /*01e0*/  IMAD.MOV.U32 R13, RZ, RZ, 0x1ca00000 ;  /* 0x1ca00000ff0d7424 */ /* 0x000fe200078e00ff */
[----:B------:R-:W-:Y:S02]  /*01f0*/  LOP3.LUT R17, R7, 0x7ff00000, RZ, 0xc0, !PT ;  /* 0x7ff0000007117812 */ /* 0x000fe400078ec0ff */
[----:B------:R-:W-:Y:S01]  /*0200*/  LOP3.LUT R3, R2, 0x3ff00000, RZ, 0xfc, !PT ;  /* 0x3ff0000002037812 */ /* 0x000fe200078efcff */
[----:B------:R-:W-:Y:S01]  /*0210*/  IMAD.MOV.U32 R2, RZ, RZ, R6 ;  /* 0x000000ffff027224 */ /* 0x000fe200078e0006 */
[----:B------:R-:W-:-:S04]  /*0220*/  LOP3.LUT R12, R5, 0x7ff00000, RZ, 0xc0, !PT ;  /* 0x7ff00000050c7812 */ /* 0x000fc800078ec0ff */
[----:B------:R-:W-:Y:S01]  /*0230*/  ISETP.GE.U32.AND P1, PT, R12, R17, PT ;  /* 0x000000110c00720c */ /* 0x000fe20003f26070 */
[----:B------:R-:W-:Y:S01]  /*0240*/  @!P0 DMUL R2, R6, 8.98846567431157953865e+307 ;  /* 0x7fe0000006028828 */ /* 0x000fe20000000000 */
[----:B------:R-:W-:-:S05]  /*0250*/  IMAD.MOV.U32 R19, RZ, RZ, R12 ;  /* 0x000000ffff137224 */ /* 0x000fca00078e000c */
[----:B------:R-:W0:Y:S02]  /*0260*/  MUFU.RCP64H R9, R3 ;  /* 0x0000000300097308 */ /* 0x000e240000001800 */
[----:B0-----:R-:W-:-:S08]  /*0270*/  DFMA R10, R8, -R2, 1 ;  /* 0x3ff00000080a742b */ /* 0x001fd00000000802 */
[----:B------:R-:W-:-:S08]  /*0280*/  DFMA R10, R10, R10, R10 ;  /* 0x0000000a0a0a722b */ /* 0x000fd0000000000a */
[----:B------:R-:W-:Y:S01]  /*0290*/  DFMA R10, R8, R10, R8 ;  /* 0x0000000a080a722b */ /* 0x000fe20000000008 */
[----:B------:R-:W-:Y:S01]  /*02a0*/  SEL R9, R13, 0x63400000, !P1 ;  /* 0x634000000d097807 */ /* 0x000fe20004800000 */
[----:B------:R-:W-:Y:S01]  /*02b0*/  IMAD.MOV.U32 R8, RZ, RZ, R4 ;  /* 0x000000ffff087224 */ /* 0x000fe200078e0004 */
[----:B------:R-:W-:Y:S02]  /*02c0*/  FSETP.GEU.AND P1, PT, |R5|, 1.469367938527859385e-39, PT ;  /* 0x001000000500780b */ /* 0x000fe40003f2e200 */
[----:B------:R-:W-:-:S03]  /*02d0*/  LOP3.LUT R9, R9, 0x800fffff, R5, 0xf8, !PT ;  /* 0x800fffff09097812 */ /* 0x000fc600078ef805 */
[----:B------:R-:W-:-:S08]  /*02e0*/  DFMA R14, R10, -R2, 1 ;  /* 0x3ff000000a0e742b */ /* 0x000fd00000000802 */
[----:B------:R-:W-:Y:S01]  /*02f0*/  DFMA R10, R10, R14, R10 ;  /* 0x0000000e0a0a722b */ /* 0x000fe2000000000a */
[----:B------:R-:W-:Y:S10]  /*0300*/  @P1 BRA `(.L_x_3) ;  /* 0x0000000000201947 */ /* 0x000ff40003800000 */
[----:B------:R-:W-:Y:S01]  /*0310*/  LOP3.LUT R15, R7, 0x7ff00000, RZ, 0xc0, !PT ;  /* 0x7ff00000070f7812 */ /* 0x000fe200078ec0ff */
[----:B------:R-:W-:-:S03]  /*0320*/  IMAD.MOV.U32 R14, RZ, RZ, RZ ;  /* 0x000000ffff0e7224 */ /* 0x000fc600078e00ff */
[----:B------:R-:W-:-:S04]  /*0330*/  ISETP.GE.U32.AND P1, PT, R12, R15, PT ;  /* 0x0000000f0c00720c */ /* 0x000fc80003f26070 */
[----:B------:R-:W-:-:S04]  /*0340*/  SEL R15, R13, 0x63400000, !P1 ;  /* 0x634000000d0f7807 */ /* 0x000fc80004800000 */
[----:B------:R-:W-:-:S04]  /*0350*/  LOP3.LUT R15, R15, 0x80000000, R5, 0xf8, !PT ;  /* 0x800000000f0f7812 */ /* 0x000fc800078ef805 */
[----:B------:R-:W-:-:S06]  /*0360*/  LOP3.LUT R15, R15, 0x100000, RZ, 0xfc, !PT ;  /* 0x001000000f0f7812 */ /* 0x000fcc00078efcff */
[----:B------:R-:W-:-:S10]  /*0370*/  DFMA R8, R8, 2, -R14 ;  /* 0x400000000808782b */ /* 0x000fd4000000080e */
[----:B------:R-:W-:-:S07]  /*0380*/  LOP3.LUT R19, R9, 0x7ff00000, RZ, 0xc0, !PT ;  /* 0x7ff0000009137812 */ /* 0x000fce00078ec0ff */
.L_x_3:
[----:B------:R-:W-:Y:S01]  /*0390*/  IMAD.MOV.U32 R18, RZ, RZ, R17 ;  /* 0x000000ffff127224 */ /* 0x000fe200078e0011 */
[----:B------:R-:W-:Y:S01]  /*03a0*/  @!P0 LOP3.LUT R18, R3, 0x7ff00000, RZ, 0xc0, !PT ;  /* 0x7ff0000003128812 */ /* 0x000fe200078ec0ff */
[----:B------:R-:W-:Y:S01]  /*03b0*/  VIADD R20, R19, 0xffffffff ;  /* 0xffffffff13147836 */ /* 0x000fe20000000000 */
[----:B------:R-:W-:-:S03]  /*03c0*/  DMUL R14, R10, R8 ;  /* 0x000000080a0e7228 */ /* 0x000fc60000000000 */
[----:B------:R-:W-:Y:S01]  /*03d0*/  VIADD R21, R18, 0xffffffff ;  /* 0xffffffff12157836 */ /* 0x000fe20000000000 */
[----:B------:R-:W-:-:S04]  /*03e0*/  ISETP.GT.U32.AND P0, PT, R20, 0x7feffffe, PT ;  /* 0x7feffffe1400780c */ /* 0x000fc80003f04070 */
[----:B------:R-:W-:Y:S01]  /*03f0*/  ISETP.GT.U32.OR P0, PT, R21, 0x7feffffe, P0 ;  /* 0x7feffffe1500780c */ /* 0x000fe20000704470 */
[----:B------:R-:W-:-:S08]  /*0400*/  DFMA R16, R14, -R2, R8 ;  /* 0x800000020e10722b */ /* 0x000fd00000000008 */
[----:B------:R-:W-:-:S04]  /*0410*/  DFMA R10, R10, R16, R14 ;  /* 0x000000100a0a722b */ /* 0x000fc8000000000e */
[----:B------:R-:W-:Y:S07]  /*0420*/  @P0 BRA `(.L_x_4) ;  /* 0x00000000006c0947 */ /* 0x000fee0003800000 */
[----:B------:R-:W-:-:S04]  /*0430*/  LOP3.LUT R5, R7, 0x7ff00000, RZ, 0xc0, !PT ;  /* 0x7ff0000007057812 */ /* 0x000fc800078ec0ff */
[CC--:B------:R-:W-:Y:S02]  /*0440*/  VIADDMNMX R4, R12.reuse, -R5.reuse, 0xb9600000, !PT ;  /* 0xb96000000c047446 */ /* 0x0c0fe40007800905 */
[----:B------:R-:W-:Y:S02]  /*0450*/  ISETP.GE.U32.AND P0, PT, R12, R5, PT ;  /* 0x000000050c00720c */ /* 0x000fe40003f06070 */
[----:B------:R-:W-:Y:S02]  /*0460*/  VIMNMX R4, PT, PT, R4, 0x46a00000, PT ;  /* 0x46a0000004047848 */ /* 0x000fe40003fe0100 */
[----:B------:R-:W-:-:S05]  /*0470*/  SEL R13, R13, 0x63400000, !P0 ;  /* 0x634000000d0d7807 */ /* 0x000fca0004000000 */
[----:B------:R-:W-:Y:S02]  /*0480*/  IMAD.IADD R14, R4, 0x1, -R13 ;  /* 0x00000001040e7824 */ /* 0x000fe400078e0a0d */
[----:B------:R-:W-:Y:S02]  /*0490*/  IMAD.MOV.U32 R4, RZ, RZ, RZ ;  /* 0x000000ffff047224 */ /* 0x000fe400078e00ff */
[----:B------:R-:W-:-:S06]  /*04a0*/  VIADD R5, R14, 0x7fe00000 ;  /* 0x7fe000000e057836 */ /* 0x000fcc0000000000 */
[----:B------:R-:W-:-:S10]  /*04b0*/  DMUL R12, R10, R4 ;  /* 0x000000040a0c7228 */ /* 0x000fd40000000000 */
[----:B------:R-:W-:-:S13]  /*04c0*/  FSETP.GTU.AND P0, PT, |R13|, 1.469367938527859385e-39, PT ;  /* 0x001000000d00780b */ /* 0x000fda0003f0c200 */
[----:B------:R-:W-:Y:S05]  /*04d0*/  @P0 BRA `(.L_x_5) ;  /* 0x0000000000940947 */ /* 0x000fea0003800000 */
[----:B------:R-:W-:Y:S01]  /*04e0*/  DFMA R2, R10, -R2, R8 ;  /* 0x800000020a02722b */ /* 0x000fe20000000008 */
[----:B------:R-:W-:-:S09]  /*04f0*/  IMAD.MOV.U32 R4, RZ, RZ, RZ ;  /* 0x000000ffff047224 */ /* 0x000fd200078e00ff */
[C---:B------:R-:W-:Y:S02]  /*0500*/  FSETP.NEU.AND P0, PT, R3.reuse, RZ, PT ;  /* 0x000000ff0300720b */ /* 0x040fe40003f0d000 */
[----:B------:R-:W-:-:S04]  /*0510*/  LOP3.LUT R7, R3, 0x80000000, R7, 0x48, !PT ;  /* 0x8000000003077812 */ /* 0x000fc800078e4807 */
[----:B------:R-:W-:-:S07]  /*0520*/  LOP3.LUT R5, R7, R5, RZ, 0xfc, !PT ;  /* 0x0000000507057212 */ /* 0x000fce00078efcff */
[----:B------:R-:W-:Y:S05]  /*0530*/  @!P0 BRA `(.L_x_5) ;  /* 0x00000000007c8947 */ /* 0x000fea0003800000 */
[----:B------:R-:W-:Y:S01]  /*0540*/  IMAD.MOV R3, RZ, RZ, -R14 ;  /* 0x000000ffff037224 */ /* 0x000fe200078e0a0e */
[----:B------:R-:W-:Y:S01]  /*0550*/  DMUL.RP R4, R10, R4 ;  /* 0x000000040a047228 */ /* 0x000fe20000008000 */
[----:B------:R-:W-:-:S06]  /*0560*/  IMAD.MOV.U32 R2, RZ, RZ, RZ ;  /* 0x000000ffff027224 */ /* 0x000fcc00078e00ff */
[----:B------:R-:W-:-:S03]  /*0570*/  DFMA R2, R12, -R2, R10 ;  /* 0x800000020c02722b */ /* 0x000fc6000000000a */
[----:B------:R-:W-:-:S03]  /*0580*/  LOP3.LUT R7, R5, R7, RZ, 0x3c, !PT ;  /* 0x0000000705077212 */ /* 0x000fc600078e3cff */
[----:B------:R-:W-:-:S04]  /*0590*/  IADD3 R2, PT, PT, -R14, -0x43300000, RZ ;  /* 0xbcd000000e027810 */ /* 0x000fc80007ffe1ff */
[----:B------:R-:W-:-:S04]  /*05a0*/  FSETP.NEU.AND P0, PT, |R3|, R2, PT ;  /* 0x000000020300720b */ /* 0x000fc80003f0d200 */
[----:B------:R-:W-:Y:S02]  /*05b0*/  FSEL R12, R4, R12, !P0 ;  /* 0x0000000c040c7208 */ /* 0x000fe40004000000 */
[----:B------:R-:W-:Y:S01]  /*05c0*/  FSEL R13, R7, R13, !P0 ;  /* 0x0000000d070d7208 */ /* 0x000fe20004000000 */
[----:B------:R-:W-:Y:S06]  /*05d0*/  BRA `(.L_x_5) ;  /* 0x0000000000547947 */ /* 0x000fec0003800000 */
.L_x_4:
[----:B------:R-:W-:-:S14]  /*05e0*/  DSETP.NAN.AND P0, PT, R4, R4, PT ;  /* 0x000000040400722a */ /* 0x000fdc0003f08000 */
[----:B------:R-:W-:Y:S05]  /*05f0*/  @P0 BRA `(.L_x_6) ;  /* 0x0000000000440947 */ /* 0x000fea0003800000 */
[----:B------:R-:W-:-:S14]  /*0600*/  DSETP.NAN.AND P0, PT, R6, R6, PT ;  /* 0x000000060600722a */ /* 0x000fdc0003f08000 */
[----:B------:R-:W-:Y:S05]  /*0610*/  @P0 BRA `(.L_x_7) ;  /* 0x0000000000300947 */ /* 0x000fea0003800000 */
[----:B------:R-:W-:Y:S01]  /*0620*/  ISETP.NE.AND P0, PT, R19, R18, PT ;  /* 0x000000121300720c */ /* 0x000fe20003f05270 */
[----:B------:R-:W-:Y:S02]  /*0630*/  IMAD.MOV.U32 R12, RZ, RZ, 0x0 ;  /* 0x00000000ff0c7424 */ /* 0x000fe400078e00ff */
[----:B------:R-:W-:-:S10]  /*0640*/  IMAD.MOV.U32 R13, RZ, RZ, -0x80000 ;  /* 0xfff80000ff0d7424 */ /* 0x000fd400078e00ff */
[----:B------:R-:W-:Y:S05]  /*0650*/  @!P0 BRA `(.L_x_5) ;  /* 0x0000000000348947 */ /* 0x000fea0003800000 */
[----:B------:R-:W-:Y:S02]  /*0660*/  ISETP.NE.AND P0, PT, R19, 0x7ff00000, PT ;  /* 0x7ff000001300780c */ /* 0x000fe40003f05270 */
[----:B------:R-:W-:Y:S02]  /*0670*/  LOP3.LUT R13, R5, 0x80000000, R7, 0x48, !PT ;  /* 0x80000000050d7812 */ /* 0x000fe400078e4807 */
[----:B------:R-:W-:-:S13]  /*0680*/  ISETP.EQ.OR P0, PT, R18, RZ, !P0 ;  /* 0x000000ff1200720c */ /* 0x000fda0004702670 */
[----:B------:R-:W-:Y:S01]  /*0690*/  @P0 LOP3.LUT R2, R13, 0x7ff00000, RZ, 0xfc, !PT ;  /* 0x7ff000000d020812 */ /* 0x000fe200078efcff */
[----:B------:R-:W-:Y:S02]  /*06a0*/  @!P0 IMAD.MOV.U32 R12, RZ, RZ, RZ ;  /* 0x000000ffff0c8224 */ /* 0x000fe400078e00ff */
[----:B------:R-:W-:Y:S02]  /*06b0*/  @P0 IMAD.MOV.U32 R12, RZ, RZ, RZ ;  /* 0x000000ffff0c0224 */ /* 0x000fe400078e00ff */
[----:B------:R-:W-:Y:S01]  /*06c0*/  @P0 IMAD.MOV.U32 R13, RZ, RZ, R2 ;  /* 0x000000ffff0d0224 */ /* 0x000fe200078e0002 */
[----:B------:R-:W-:Y:S06]  /*06d0*/  BRA `(.L_x_5) ;  /* 0x0000000000147947 */ /* 0x000fec0003800000 */
.L_x_7:
[----:B------:R-:W-:Y:S01]  /*06e0*/  LOP3.LUT R13, R7, 0x80000, RZ, 0xfc, !PT ;  /* 0x00080000070d7812 */ /* 0x000fe200078efcff */
[----:B------:R-:W-:Y:S01]  /*06f0*/  IMAD.MOV.U32 R12, RZ, RZ, R6 ;  /* 0x000000ffff0c7224 */ /* 0x000fe200078e0006 */
[----:B------:R-:W-:Y:S06]  /*0700*/  BRA `(.L_x_5) ;  /* 0x0000000000087947 */ /* 0x000fec0003800000 */
.L_x_6:
[----:B------:R-:W-:Y:S01]  /*0710*/  LOP3.LUT R13, R5, 0x80000, RZ, 0xfc, !PT ;  /* 0x00080000050d7812 */ /* 0x000fe200078efcff */
[----:B------:R-:W-:-:S07]  /*0720*/  IMAD.MOV.U32 R12, RZ, RZ, R4 ;  /* 0x000000ffff0c7224 */ /* 0x000fce00078e0004 */
.L_x_5:
[----:B------:R-:W-:Y:S02]  /*0730*/  IMAD.MOV.U32 R2, RZ, RZ, R0 ;  /* 0x000000ffff027224 */ /* 0x000fe400078e0000 */
[----:B------:R-:W-:-:S04]  /*0740*/  IMAD.MOV.U32 R3, RZ, RZ, 0x0 ;  /* 0x00000000ff037424 */ /* 0x000fc800078e00ff */
[----:B------:R-:W-:Y:S05]  /*0750*/  RET.REL.NODEC R2 `(_Z8a_frac_bPKdS0_Pd) ;  /* 0xfffffff802287950 */ /* 0x000fea0003c3ffff */
.L_x_8:
        /* <DEDUP_REMOVED lines=10> */
.L_x_12:


//--------------------- .text._Z10copy_valuePdPKd --------------------------
	.section	.text._Z10copy_valuePdPKd,"ax",@progbits
	.align	128
        .global         _Z10copy_valuePdPKd
        .type           _Z10copy_valuePdPKd,@function
        .size           _Z10copy_valuePdPKd,(.L_x_16 - _Z10copy_valuePdPKd)
        .other          _Z10copy_valuePdPKd,@"STO_CUDA_ENTRY STV_DEFAULT"
_Z10copy_valuePdPKd:
.text._Z10copy_valuePdPKd:
[----:B------:R-:W-:Y:S08]  /*0000*/  LDC R1, c[0x0][0x37c] ;  /* 0x0000df00ff017b82 */ /* 0x000ff00000000800 */
[----:B------:R-:W0:Y:S01]  /*0010*/  LDC.64 R2, c[0x0][0x388] ;  /* 0x0000e200ff027b82 */ /* 0x000e220000000a00 */
[----:B------:R-:W0:Y:S02]  /*0020*/  LDCU.64 UR4, c[0x0][0x358] ;  /* 0x00006b00ff0477ac */ /* 0x000e240008000a00 */
[----:B0-----:R-:W2:Y:S05]  /*0030*/  LDG.E.64 R2, desc[UR4][R2.64] ;  /* 0x0000000402027981 */ /* 0x001eaa000c1e1b00 */
[----:B------:R-:W2:Y:S02]  /*0040*/  LDC.64 R4, c[0x0][0x380] ;  /* 0x0000e000ff047b82 */ /* 0x000ea40000000a00 */
[----:B--2---:R-:W-:Y:S01]  /*0050*/  STG.E.64 desc[UR4][R4.64], R2 ;  /* 0x0000000204007986 */ /* 0x004fe2000c101b04 */
[----:B------:R-:W-:Y:S05]  /*0060*/  EXIT ;  /* 0x000000000000794d */ /* 0x000fea0003800000 */
.L_x_9:
        /* <DEDUP_REMOVED lines=9> */
.L_x_16:


//--------------------- .text._Z15init_alpha_betaPdS_ --------------------------
	.section	.text._Z15init_alpha_betaPdS_,"ax",@progbits
	.align	128
        .global         _Z15init_alpha_betaPdS_
        .type           _Z15init_alpha_betaPdS_,@function
        .size           _Z15init_alpha_betaPdS_,(.L_x_17 - _Z15init_alpha_betaPdS_)
        .other          _Z15init_alpha_betaPdS_,@"STO_CUDA_ENTRY STV_DEFAULT"
_Z15init_alpha_betaPdS_:
.text._Z15init_alpha_betaPdS_:
[----:B------:R-:W-:Y:S08]  /*0000*/  LDC R1, c[0x0][0x37c] ;  /* 0x0000df00ff017b82 */ /* 0x000ff00000000800 */
[----:B------:R-:W0:Y:S01]  /*0010*/  LDC.64 R2, c[0x0][0x380] ;  /* 0x0000e000ff027b82 */ /* 0x000e220000000a00 */
[----:B------:R-:W0:Y:S01]  /*0020*/  LDCU.64 UR4, c[0x0][0x358] ;  /* 0x00006b00ff0477ac */ /* 0x000e220008000a00 */
[----:B------:R-:W-:Y:S01]  /*0030*/  HFMA2 R4, -RZ, RZ, 0, 0 ;  /* 0x00000000ff047431 */ /* 0x000fe200000001ff */
[----:B------:R-:W-:-:S05]  /*0040*/  MOV R5, 0x3ff00000 ;  /* 0x3ff0000000057802 */ /* 0x000fca0000000f00 */
[----:B------:R-:W1:Y:S01]  /*0050*/  LDC.64 R6, c[0x0][0x388] ;  /* 0x0000e200ff067b82 */ /* 0x000e620000000a00 */
[----:B0-----:R-:W-:Y:S04]  /*0060*/  STG.E.64 desc[UR4][R2.64], R4 ;  /* 0x0000000402007986 */ /* 0x001fe8000c101b04 */
[----:B-1----:R-:W-:Y:S01]  /*0070*/  STG.E.64 desc[UR4][R6.64], RZ ;  /* 0x000000ff06007986 */ /* 0x002fe2000c101b04 */
[----:B------:R-:W-:Y:S05]  /*0080*/  EXIT ;  /* 0x000000000000794d */ /* 0x000fea0003800000 */
.L_x_10:
        /* <DEDUP_REMOVED lines=15> */
.L_x_17:


//--------------------- .text._Z14init_cg_solverPdS_PKdm --------------------------
	.section	.text._Z14init_cg_solverPdS_PKdm,"ax",@progbits
	.align	128
        .global         _Z14init_cg_solverPdS_PKdm
        .type           _Z14init_cg_solverPdS_PKdm,@function
        .size           _Z14init_cg_solverPdS_PKdm,(.L_x_18 - _Z14init_cg_solverPdS_PKdm)
        .other          _Z14init_cg_solverPdS_PKdm,@"STO_CUDA_ENTRY STV_DEFAULT"
_Z14init_cg_solverPdS_PKdm:
.text._Z14init_cg_solverPdS_PKdm:
        /* <DEDUP_REMOVED lines=9> */
[----:B------:R-:W0:Y:S01]  /*0090*/  LDCU.128 UR8, c[0x0][0x380] ;  /* 0x00007000ff0877ac */ /* 0x000e220008000c00 */
[----:B------:R-:W-:Y:S01]  /*00a0*/  IMAD.SHL.U32 R6, R0, 0x8, RZ ;  /* 0x0000000800067824 */ /* 0x000fe200078e00ff */
[----:B------:R-:W-:Y:S01]  /*00b0*/  SHF.R.U32.HI R0, RZ, 0x1d, R0 ;  /* 0x0000001dff007819 */ /* 0x000fe20000011600 */
[----:B------:R-:W1:Y:S01]  /*00c0*/  LDCU.64 UR6, c[0x0][0x390] ;  /* 0x00007200ff0677ac */ /* 0x000e620008000a00 */
[----:B------:R-:W2:Y:S02]  /*00d0*/  LDCU.64 UR4, c[0x0][0x358] ;  /* 0x00006b00ff0477ac */ /* 0x000ea40008000a00 */
[C---:B0-----:R-:W-:Y:S02]  /*00e0*/  IADD3 R4, P0, PT, R6.reuse, UR8, RZ ;  /* 0x0000000806047c10 */ /* 0x041fe4000ff1e0ff */
[----:B-1----:R-:W-:Y:S02]  /*00f0*/  IADD3 R2, P1, PT, R6, UR6, RZ ;  /* 0x0000000606027c10 */ /* 0x002fe4000ff3e0ff */
[----:B------:R-:W-:-:S02]  /*0100*/  IADD3.X R5, PT, PT, R0, UR9, RZ, P0, !PT ;  /* 0x0000000900057c10 */ /* 0x000fc400087fe4ff */
[----:B------:R-:W-:-:S03]  /*0110*/  IADD3.X R3, PT, PT, R0, UR7, RZ, P1, !PT ;  /* 0x0000000700037c10 */ /* 0x000fc60008ffe4ff */
[----:B--2---:R-:W-:Y:S04]  /*0120*/  STG.E.64 desc[UR4][R4.64], RZ ;  /* 0x000000ff04007986 */ /* 0x004fe8000c101b04 */
[----:B------:R-:W2:Y:S01]  /*0130*/  LDG.E.64 R2, desc[UR4][R2.64] ;  /* 0x0000000402027981 */ /* 0x000ea2000c1e1b00 */
[----:B------:R-:W-:-:S04]  /*0140*/  IADD3 R6, P0, PT, R6, UR10, RZ ;  /* 0x0000000a06067c10 */ /* 0x000fc8000ff1e0ff */
[----:B------:R-:W-:-:S05]  /*0150*/  IADD3.X R7, PT, PT, R0, UR11, RZ, P0, !PT ;  /* 0x0000000b00077c10 */ /* 0x000fca00087fe4ff */
[----:B--2---:R-:W-:Y:S01]  /*0160*/  STG.E.64 desc[UR4][R6.64], R2 ;  /* 0x0000000206007986 */ /* 0x004fe2000c101b04 */
[----:B------:R-:W-:Y:S05]  /*0170*/  EXIT ;  /* 0x000000000000794d */ /* 0x000fea0003800000 */
.L_x_11:
        /* <DEDUP_REMOVED lines=16> */
.L_x_18:


//--------------------- .nv.shared.reserved.0     --------------------------
	.section	.nv.shared.reserved.0,"aw",@nobits
	.weak		__nv_reservedSMEM_offset_0_alias
	.size		__nv_reservedSMEM_offset_0_alias, 0, 64
	.other		__nv_reservedSMEM_offset_0_alias,@"STO_CUDA_RESERVED_SHARED STV_DEFAULT"
__nv_reservedSMEM_offset_0_alias:
	.zero		0
	.zero		64


//--------------------- .nv.constant0._Z10scalar_vetPKdPdm --------------------------
	.section	.nv.constant0._Z10scalar_vetPKdPdm,"a",@progbits
	.sectionflags	@""
	.align	4
.nv.constant0._Z10scalar_vetPKdPdm:
	.zero		920


//--------------------- .nv.constant0._Z9inv_alphaPKdPd --------------------------
	.section	.nv.constant0._Z9inv_alphaPKdPd,"a",@progbits
	.sectionflags	@""
	.align	4
.nv.constant0._Z9inv_alphaPKdPd:
	.zero		912


//--------------------- .nv.constant0._Z8a_frac_bPKdS0_Pd --------------------------
	.section	.nv.constant0._Z8a_frac_bPKdS0_Pd,"a",@progbits
	.sectionflags	@""
	.align	4
.nv.constant0._Z8a_frac_bPKdS0_Pd:
	.zero		920


//--------------------- .nv.constant0._Z10copy_valuePdPKd --------------------------
	.section	.nv.constant0._Z10copy_valuePdPKd,"a",@progbits
	.sectionflags	@""
	.align	4
.nv.constant0._Z10copy_valuePdPKd:
	.zero		912


//--------------------- .nv.constant0._Z15init_alpha_betaPdS_ --------------------------
	.section	.nv.constant0._Z15init_alpha_betaPdS_,"a",@progbits
	.sectionflags	@""
	.align	4
.nv.constant0._Z15init_alpha_betaPdS_:
	.zero		912


//--------------------- .nv.constant0._Z14init_cg_solverPdS_PKdm --------------------------
	.section	.nv.constant0._Z14init_cg_solverPdS_PKdm,"a",@progbits
	.sectionflags	@""
	.align	4
.nv.constant0._Z14init_cg_solverPdS_PKdm:
	.zero		928


//--------------------- SYMBOLS --------------------------

	.type		.nv.reservedSmem.offset0,@object
	.size		.nv.reservedSmem.offset0,0x4
